//
// Generated by NVIDIA NVVM Compiler
//
// Compiler Build ID: CL-36424714
// Cuda compilation tools, release 13.0, V13.0.88
// Based on NVVM 20.0.0
//

.version 9.0
.target sm_100
.address_size 64

	// .globl	_Z10AddVectorsPKfS0_Pfi

.visible .entry _Z10AddVectorsPKfS0_Pfi(
	.param .u64 .ptr .align 1 _Z10AddVectorsPKfS0_Pfi_param_0,
	.param .u64 .ptr .align 1 _Z10AddVectorsPKfS0_Pfi_param_1,
	.param .u64 .ptr .align 1 _Z10AddVectorsPKfS0_Pfi_param_2,
	.param .u32 _Z10AddVectorsPKfS0_Pfi_param_3
)
{
	.reg .pred 	%p<7>;
	.reg .b32 	%r<31>;
	.reg .b32 	%f<16>;
	.reg .b64 	%rd<25>;

	ld.param.u64 	%rd4, [_Z10AddVectorsPKfS0_Pfi_param_0];
	ld.param.u64 	%rd5, [_Z10AddVectorsPKfS0_Pfi_param_1];
	ld.param.u64 	%rd6, [_Z10AddVectorsPKfS0_Pfi_param_2];
	ld.param.u32 	%r12, [_Z10AddVectorsPKfS0_Pfi_param_3];
	cvta.to.global.u64 	%rd1, %rd6;
	cvta.to.global.u64 	%rd2, %rd5;
	cvta.to.global.u64 	%rd3, %rd4;
	mov.u32 	%r13, %ctaid.x;
	mov.u32 	%r14, %ntid.x;
	mov.u32 	%r15, %tid.x;
	mad.lo.s32 	%r29, %r13, %r14, %r15;
	mov.u32 	%r16, %nctaid.x;
	mul.lo.s32 	%r2, %r14, %r16;
	setp.ge.s32 	%p1, %r29, %r12;
	@%p1 bra 	$L__BB0_7;
	add.s32 	%r17, %r29, %r2;
	max.s32 	%r18, %r12, %r17;
	setp.lt.s32 	%p2, %r17, %r12;
	selp.u32 	%r19, 1, 0, %p2;
	add.s32 	%r20, %r17, %r19;
	sub.s32 	%r21, %r18, %r20;
	div.u32 	%r22, %r21, %r2;
	add.s32 	%r3, %r22, %r19;
	and.b32  	%r23, %r3, 3;
	setp.eq.s32 	%p3, %r23, 3;
	@%p3 bra 	$L__BB0_4;
	add.s32 	%r24, %r3, 1;
	and.b32  	%r25, %r24, 3;
	neg.s32 	%r27, %r25;
$L__BB0_3:
	.pragma "nounroll";
	mul.wide.s32 	%rd7, %r29, 4;
	add.s64 	%rd8, %rd1, %rd7;
	add.s64 	%rd9, %rd2, %rd7;
	add.s64 	%rd10, %rd3, %rd7;
	ld.global.f32 	%f1, [%rd10];
	ld.global.f32 	%f2, [%rd9];
	add.f32 	%f3, %f1, %f2;
	st.global.f32 	[%rd8], %f3;
	add.s32 	%r29, %r29, %r2;
	add.s32 	%r27, %r27, 1;
	setp.ne.s32 	%p4, %r27, 0;
	@%p4 bra 	$L__BB0_3;
$L__BB0_4:
	setp.lt.u32 	%p5, %r3, 3;
	@%p5 bra 	$L__BB0_7;
	mul.wide.s32 	%rd15, %r2, 4;
	shl.b32 	%r26, %r2, 2;
$L__BB0_6:
	mul.wide.s32 	%rd11, %r29, 4;
	add.s64 	%rd12, %rd3, %rd11;
	ld.global.f32 	%f4, [%rd12];
	add.s64 	%rd13, %rd2, %rd11;
	ld.global.f32 	%f5, [%rd13];
	add.f32 	%f6, %f4, %f5;
	add.s64 	%rd14, %rd1, %rd11;
	st.global.f32 	[%rd14], %f6;
	add.s64 	%rd16, %rd12, %rd15;
	ld.global.f32 	%f7, [%rd16];
	add.s64 	%rd17, %rd13, %rd15;
	ld.global.f32 	%f8, [%rd17];
	add.f32 	%f9, %f7, %f8;
	add.s64 	%rd18, %rd14, %rd15;
	st.global.f32 	[%rd18], %f9;
	add.s64 	%rd19, %rd16, %rd15;
	ld.global.f32 	%f10, [%rd19];
	add.s64 	%rd20, %rd17, %rd15;
	ld.global.f32 	%f11, [%rd20];
	add.f32 	%f12, %f10, %f11;
	add.s64 	%rd21, %rd18, %rd15;
	st.global.f32 	[%rd21], %f12;
	add.s64 	%rd22, %rd19, %rd15;
	ld.global.f32 	%f13, [%rd22];
	add.s64 	%rd23, %rd20, %rd15;
	ld.global.f32 	%f14, [%rd23];
	add.f32 	%f15, %f13, %f14;
	add.s64 	%rd24, %rd21, %rd15;
	st.global.f32 	[%rd24], %f15;
	add.s32 	%r29, %r26, %r29;
	setp.lt.s32 	%p6, %r29, %r12;
	@%p6 bra 	$L__BB0_6;
$L__BB0_7:
	ret;

}


// ===== COMPILED SASS (sm_100) =====

	.target	sm_100

	.elftype	@"ET_EXEC"


//--------------------- .note.nv.tkinfo           --------------------------
	.section	.note.nv.tkinfo,"",@"SHT_NOTE"
	.sectionflags	@"SHF_NOTE_NV_TKINFO"
	.tkinfo
        /*0018*/ 	.word	0x00000002
        /*0030*/ 	.string	""
        /*0030*/ 	.string	"ptxas"
        /*0030*/ 	.string	"Cuda compilation tools, release 13.0, V13.0.88"
        /*0030*/ 	.string	"Build cuda_13.0.r13.0/compiler.36424714_0"
        /*0030*/ 	.string	"-arch sm_100 -m 64 "



//--------------------- .note.nv.cuinfo           --------------------------
	.section	.note.nv.cuinfo,"",@"SHT_NOTE"
	.sectionflags	@"SHF_NOTE_NV_CUINFO"
        /*0018*/ 	.short	0x0002
        /*001a*/ 	.short	0x0064
        /*001c*/ 	.short	0x0082
	.zero		2


//--------------------- .nv.info                  --------------------------
	.section	.nv.info,"",@"SHT_CUDA_INFO"
	.align	4


	//----- nvinfo : EIATTR_REGCOUNT
	.align		4
        /*0000*/ 	.byte	0x04, 0x2f
        /*0002*/ 	.short	(.L_1 - .L_0)
	.align		4
.L_0:
        /*0004*/ 	.word	index@(_Z10AddVectorsPKfS0_Pfi)
        /*0008*/ 	.word	0x0000001a


	//----- nvinfo : EIATTR_FRAME_SIZE
	.align		4
.L_1:
        /*000c*/ 	.byte	0x04, 0x11
        /*000e*/ 	.short	(.L_3 - .L_2)
	.align		4
.L_2:
        /*0010*/ 	.word	index@(_Z10AddVectorsPKfS0_Pfi)
        /*0014*/ 	.word	0x00000000


	//----- nvinfo : EIATTR_MIN_STACK_SIZE
	.align		4
.L_3:
        /*0018*/ 	.byte	0x04, 0x12
        /*001a*/ 	.short	(.L_5 - .L_4)
	.align		4
.L_4:
        /*001c*/ 	.word	index@(_Z10AddVectorsPKfS0_Pfi)
        /*0020*/ 	.word	0x00000000
.L_5:


//--------------------- .nv.compat                --------------------------
	.section	.nv.compat,"",@"SHT_CUDA_COMPAT_INFO"
	.align	4
        /*0000*/ 	.byte	0x02, 0x09, 0x00, 0x00, 0x02, 0x02, 0x01, 0x00, 0x02, 0x05, 0x05, 0x00, 0x03, 0x07, 0x01, 0x01
        /*0010*/ 	.byte	0x02, 0x03, 0x00, 0x00, 0x02, 0x06, 0x01, 0x00, 0x04, 0x0b, 0x08, 0x00, 0x09, 0x00, 0x00, 0x00
        /*0020*/ 	.byte	0x00, 0x00, 0x00, 0x00


//--------------------- .nv.info._Z10AddVectorsPKfS0_Pfi --------------------------
	.section	.nv.info._Z10AddVectorsPKfS0_Pfi,"",@"SHT_CUDA_INFO"
	.sectionflags	@""
	.align	4


	//----- nvinfo : EIATTR_CUDA_API_VERSION
	.align		4
        /*0000*/ 	.byte	0x04, 0x37
        /*0002*/ 	.short	(.L_7 - .L_6)
.L_6:
        /*0004*/ 	.word	0x00000082


	//----- nvinfo : EIATTR_KPARAM_INFO
	.align		4
.L_7:
        /*0008*/ 	.byte	0x04, 0x17
        /*000a*/ 	.short	(.L_9 - .L_8)
.L_8:
        /*000c*/ 	.word	0x00000000
        /*0010*/ 	.short	0x0003
        /*0012*/ 	.short	0x0018
        /*0014*/ 	.byte	0x00, 0xf0, 0x11, 0x00


	//----- nvinfo : EIATTR_KPARAM_INFO
	.align		4
.L_9:
        /*0018*/ 	.byte	0x04, 0x17
        /*001a*/ 	.short	(.L_11 - .L_10)
.L_10:
        /*001c*/ 	.word	0x00000000
        /*0020*/ 	.short	0x0002
        /*0022*/ 	.short	0x0010
        /*0024*/ 	.byte	0x00, 0xf5, 0x21, 0x00


	//----- nvinfo : EIATTR_KPARAM_INFO
	.align		4
.L_11:
        /*0028*/ 	.byte	0x04, 0x17
        /*002a*/ 	.short	(.L_13 - .L_12)
.L_12:
        /*002c*/ 	.word	0x00000000
        /*0030*/ 	.short	0x0001
        /*0032*/ 	.short	0x0008
        /*0034*/ 	.byte	0x00, 0xf5, 0x21, 0x00


	//----- nvinfo : EIATTR_KPARAM_INFO
	.align		4
.L_13:
        /*0038*/ 	.byte	0x04, 0x17
        /*003a*/ 	.short	(.L_15 - .L_14)
.L_14:
        /*003c*/ 	.word	0x00000000
        /*0040*/ 	.short	0x0000
        /*0042*/ 	.short	0x0000
        /*0044*/ 	.byte	0x00, 0xf5, 0x21, 0x00


	//----- nvinfo : EIATTR_SPARSE_MMA_MASK
	.align		4
.L_15:
        /*0048*/ 	.byte	0x03, 0x50
        /*004a*/ 	.short	0x0000


	//----- nvinfo : EIATTR_MAXREG_COUNT
	.align		4
        /*004c*/ 	.byte	0x03, 0x1b
        /*004e*/ 	.short	0x00ff


	//----- nvinfo : EIATTR_MERCURY_ISA_VERSION
	.align		4
        /*0050*/ 	.byte	0x03, 0x5f
        /*0052*/ 	.short	0x0101


	//----- nvinfo : EIATTR_VRC_CTA_INIT_COUNT
	.align		4
        /*0054*/ 	.byte	0x02, 0x4a
	.zero		1
	.zero		1


	//----- nvinfo : EIATTR_EXIT_INSTR_OFFSETS
	.align		4
        /*0058*/ 	.byte	0x04, 0x1c
        /*005a*/ 	.short	(.L_17 - .L_16)


	//   ....[0]....
.L_16:
        /*005c*/ 	.word	0x00000090


	//   ....[1]....
        /*0060*/ 	.word	0x000003a0


	//   ....[2]....
        /*0064*/ 	.word	0x000005d0


	//----- nvinfo : EIATTR_CRS_STACK_SIZE
	.align		4
.L_17:
        /*0068*/ 	.byte	0x04, 0x1e
        /*006a*/ 	.short	(.L_19 - .L_18)
.L_18:
        /*006c*/ 	.word	0x00000000


	//----- nvinfo : EIATTR_CBANK_PARAM_SIZE
	.align		4
.L_19:
        /*0070*/ 	.byte	0x03, 0x19
        /*0072*/ 	.short	0x001c


	//----- nvinfo : EIATTR_PARAM_CBANK
	.align		4
        /*0074*/ 	.byte	0x04, 0x0a
        /*0076*/ 	.short	(.L_21 - .L_20)
	.align		4
.L_20:
        /*0078*/ 	.word	index@(.nv.constant0._Z10AddVectorsPKfS0_Pfi)
        /*007c*/ 	.short	0x0380
        /*007e*/ 	.short	0x001c


	//----- nvinfo : EIATTR_SW_WAR
	.align		4
.L_21:
        /*0080*/ 	.byte	0x04, 0x36
        /*0082*/ 	.short	(.L_23 - .L_22)
.L_22:
        /*0084*/ 	.word	0x00000008
.L_23:


//--------------------- .nv.callgraph             --------------------------
	.section	.nv.callgraph,"",@"SHT_CUDA_CALLGRAPH"
	.align	4
	.sectionentsize	8
	.align		4
        /*0000*/ 	.word	0x00000000
	.align		4
        /*0004*/ 	.word	0xffffffff
	.align		4
        /*0008*/ 	.word	0x00000000
	.align		4
        /*000c*/ 	.word	0xfffffffe
	.align		4
        /*0010*/ 	.word	0x00000000
	.align		4
        /*0014*/ 	.word	0xfffffffd
	.align		4
        /*0018*/ 	.word	0x00000000
	.align		4
        /*001c*/ 	.word	0xfffffffc


//--------------------- .text._Z10AddVectorsPKfS0_Pfi --------------------------
	.section	.text._Z10AddVectorsPKfS0_Pfi,"ax",@progbits
	.align	128
        .global         _Z10AddVectorsPKfS0_Pfi
        .type           _Z10AddVectorsPKfS0_Pfi,@function
        .size           _Z10AddVectorsPKfS0_Pfi,(.L_x_5 - _Z10AddVectorsPKfS0_Pfi)
        .other          _Z10AddVectorsPKfS0_Pfi,@"STO_CUDA_ENTRY STV_DEFAULT"
_Z10AddVectorsPKfS0_Pfi:
.text._Z10AddVectorsPKfS0_Pfi:
[----:B------:R-:W-:Y:S01]  /*0000*/  LDC R1, c[0x0][0x37c] ;  /* 0x0000df00ff017b82 */ /* 0x000fe20000000800 */
[----:B------:R-:W0:Y:S07]  /*0010*/  S2R R3, SR_TID.X ;  /* 0x0000000000037919 */ /* 0x000e2e0000002100 */
[----:B------:R-:W0:Y:S01]  /*0020*/  S2UR UR4, SR_CTAID.X ;  /* 0x00000000000479c3 */ /* 0x000e220000002500 */
[----:B------:R-:W1:Y:S07]  /*0030*/  LDCU UR6, c[0x0][0x398] ;  /* 0x00007300ff0677ac */ /* 0x000e6e0008000800 */
[----:B------:R-:W0:Y:S01]  /*0040*/  LDC R0, c[0x0][0x360] ;  /* 0x0000d800ff007b82 */ /* 0x000e220000000800 */
[----:B------:R-:W2:Y:S01]  /*0050*/  LDCU UR5, c[0x0][0x370] ;  /* 0x00006e00ff0577ac */ /* 0x000ea20008000800 */
[----:B0-----:R-:W-:-:S02]  /*0060*/  IMAD R3, R0, UR4, R3 ;  /* 0x0000000400037c24 */ /* 0x001fc4000f8e0203 */
[----:B--2---:R-:W-:-:S03]  /*0070*/  IMAD R0, R0, UR5, RZ ;  /* 0x0000000500007c24 */ /* 0x004fc6000f8e02ff */
[----:B-1----:R-:W-:-:S13]  /*0080*/  ISETP.GE.AND P0, PT, R3, UR6, PT ;  /* 0x0000000603007c0c */ /* 0x002fda000bf06270 */
[----:B------:R-:W-:Y:S05]  /*0090*/  @P0 EXIT ;  /* 0x000000000000094d */ /* 0x000fea0003800000 */
[----:B------:R-:W0:Y:S01]  /*00a0*/  I2F.U32.RP R8, R0 ;  /* 0x0000000000087306 */ /* 0x000e220000209000 */
[----:B------:R-:W-:Y:S01]  /*00b0*/  IADD3 R2, PT, PT, R0, R3, RZ ;  /* 0x0000000300027210 */ /* 0x000fe20007ffe0ff */
[----:B------:R-:W1:Y:S01]  /*00c0*/  LDCU.64 UR4, c[0x0][0x358] ;  /* 0x00006b00ff0477ac */ /* 0x000e620008000a00 */
[----:B------:R-:W-:Y:S01]  /*00d0*/  IADD3 R9, PT, PT, RZ, -R0, RZ ;  /* 0x80000000ff097210 */ /* 0x000fe20007ffe0ff */
[----:B------:R-:W-:Y:S01]  /*00e0*/  BSSY.RECONVERGENT B0, `(.L_x_0) ;  /* 0x000002b000007945 */ /* 0x000fe20003800200 */
[C---:B------:R-:W-:Y:S02]  /*00f0*/  ISETP.GE.AND P0, PT, R2.reuse, UR6, PT ;  /* 0x0000000602007c0c */ /* 0x040fe4000bf06270 */
[----:B------:R-:W-:Y:S02]  /*0100*/  VIMNMX R7, PT, PT, R2, UR6, !PT ;  /* 0x0000000602077c48 */ /* 0x000fe4000ffe0100 */
[----:B------:R-:W-:Y:S02]  /*0110*/  SEL R6, RZ, 0x1, P0 ;  /* 0x00000001ff067807 */ /* 0x000fe40000000000 */
[----:B------:R-:W-:-:S02]  /*0120*/  ISETP.NE.U32.AND P2, PT, R0, RZ, PT ;  /* 0x000000ff0000720c */ /* 0x000fc40003f45070 */
[----:B------:R-:W-:Y:S01]  /*0130*/  IADD3 R7, PT, PT, R7, -R2, -R6 ;  /* 0x8000000207077210 */ /* 0x000fe20007ffe806 */
[----:B0-----:R-:W0:Y:S02]  /*0140*/  MUFU.RCP R8, R8 ;  /* 0x0000000800087308 */ /* 0x001e240000001000 */
[----:B0-----:R-:W-:-:S06]  /*0150*/  IADD3 R4, PT, PT, R8, 0xffffffe, RZ ;  /* 0x0ffffffe08047810 */ /* 0x001fcc0007ffe0ff */
[----:B------:R0:W2:Y:S02]  /*0160*/  F2I.FTZ.U32.TRUNC.NTZ R5, R4 ;  /* 0x0000000400057305 */ /* 0x0000a4000021f000 */
[----:B0-----:R-:W-:Y:S02]  /*0170*/  HFMA2 R4, -RZ, RZ, 0, 0 ;  /* 0x00000000ff047431 */ /* 0x001fe400000001ff */
[----:B--2---:R-:W-:-:S04]  /*0180*/  IMAD R9, R9, R5, RZ ;  /* 0x0000000509097224 */ /* 0x004fc800078e02ff */
[----:B------:R-:W-:-:S06]  /*0190*/  IMAD.HI.U32 R8, R5, R9, R4 ;  /* 0x0000000905087227 */ /* 0x000fcc00078e0004 */
[----:B------:R-:W-:-:S05]  /*01a0*/  IMAD.HI.U32 R5, R8, R7, RZ ;  /* 0x0000000708057227 */ /* 0x000fca00078e00ff */
[----:B------:R-:W-:-:S05]  /*01b0*/  IADD3 R2, PT, PT, -R5, RZ, RZ ;  /* 0x000000ff05027210 */ /* 0x000fca0007ffe1ff */
[----:B------:R-:W-:-:S05]  /*01c0*/  IMAD R7, R0, R2, R7 ;  /* 0x0000000200077224 */ /* 0x000fca00078e0207 */
[----:B------:R-:W-:-:S13]  /*01d0*/  ISETP.GE.U32.AND P0, PT, R7, R0, PT ;  /* 0x000000000700720c */ /* 0x000fda0003f06070 */
[----:B------:R-:W-:Y:S02]  /*01e0*/  @P0 IADD3 R7, PT, PT, -R0, R7, RZ ;  /* 0x0000000700070210 */ /* 0x000fe40007ffe1ff */
[----:B------:R-:W-:Y:S02]  /*01f0*/  @P0 IADD3 R5, PT, PT, R5, 0x1, RZ ;  /* 0x0000000105050810 */ /* 0x000fe40007ffe0ff */
[----:B------:R-:W-:-:S13]  /*0200*/  ISETP.GE.U32.AND P1, PT, R7, R0, PT ;  /* 0x000000000700720c */ /* 0x000fda0003f26070 */
[----:B------:R-:W-:Y:S02]  /*0210*/  @P1 IADD3 R5, PT, PT, R5, 0x1, RZ ;  /* 0x0000000105051810 */ /* 0x000fe40007ffe0ff */
[----:B------:R-:W-:-:S04]  /*0220*/  @!P2 LOP3.LUT R5, RZ, R0, RZ, 0x33, !PT ;  /* 0x00000000ff05a212 */ /* 0x000fc800078e33ff */
[----:B------:R-:W-:-:S04]  /*0230*/  IADD3 R2, PT, PT, R6, R5, RZ ;  /* 0x0000000506027210 */ /* 0x000fc80007ffe0ff */
[C---:B------:R-:W-:Y:S02]  /*0240*/  LOP3.LUT R4, R2.reuse, 0x3, RZ, 0xc0, !PT ;  /* 0x0000000302047812 */ /* 0x040fe400078ec0ff */
[----:B------:R-:W-:Y:S02]  /*0250*/  ISETP.GE.U32.AND P1, PT, R2, 0x3, PT ;  /* 0x000000030200780c */ /* 0x000fe40003f26070 */
[----:B------:R-:W-:-:S13]  /*0260*/  ISETP.NE.AND P0, PT, R4, 0x3, PT ;  /* 0x000000030400780c */ /* 0x000fda0003f05270 */
[----:B-1----:R-:W-:Y:S05]  /*0270*/  @!P0 BRA `(.L_x_1) ;  /* 0x0000000000448947 */ /* 0x002fea0003800000 */
[----:B------:R-:W0:Y:S01]  /*0280*/  LDC.64 R4, c[0x0][0x390] ;  /* 0x0000e400ff047b82 */ /* 0x000e220000000a00 */
[----:B------:R-:W-:-:S04]  /*0290*/  IADD3 R2, PT, PT, R2, 0x1, RZ ;  /* 0x0000000102027810 */ /* 0x000fc80007ffe0ff */
[----:B------:R-:W-:-:S03]  /*02a0*/  LOP3.LUT R2, R2, 0x3, RZ, 0xc0, !PT ;  /* 0x0000000302027812 */ /* 0x000fc600078ec0ff */
[----:B------:R-:W1:Y:S01]  /*02b0*/  LDC.64 R6, c[0x0][0x380] ;  /* 0x0000e000ff067b82 */ /* 0x000e620000000a00 */
[----:B------:R-:W-:-:S07]  /*02c0*/  IADD3 R2, PT, PT, -R2, RZ, RZ ;  /* 0x000000ff02027210 */ /* 0x000fce0007ffe1ff */
[----:B------:R-:W2:Y:S02]  /*02d0*/  LDC.64 R8, c[0x0][0x388] ;  /* 0x0000e200ff087b82 */ /* 0x000ea40000000a00 */
.L_x_2:
[----:B--2---:R-:W-:-:S04]  /*02e0*/  IMAD.WIDE R12, R3, 0x4, R8 ;  /* 0x00000004030c7825 */ /* 0x004fc800078e0208 */
[C---:B-1----:R-:W-:Y:S02]  /*02f0*/  IMAD.WIDE R14, R3.reuse, 0x4, R6 ;  /* 0x00000004030e7825 */ /* 0x042fe400078e0206 */
[----:B------:R-:W2:Y:S04]  /*0300*/  LDG.E R13, desc[UR4][R12.64] ;  /* 0x000000040c0d7981 */ /* 0x000ea8000c1e1900 */
[----:B------:R-:W2:Y:S01]  /*0310*/  LDG.E R14, desc[UR4][R14.64] ;  /* 0x000000040e0e7981 */ /* 0x000ea2000c1e1900 */
[----:B0--3--:R-:W-:Y:S01]  /*0320*/  IMAD.WIDE R10, R3, 0x4, R4 ;  /* 0x00000004030a7825 */ /* 0x009fe200078e0204 */
[----:B------:R-:W-:Y:S02]  /*0330*/  IADD3 R2, PT, PT, R2, 0x1, RZ ;  /* 0x0000000102027810 */ /* 0x000fe40007ffe0ff */
[----:B------:R-:W-:-:S02]  /*0340*/  IADD3 R3, PT, PT, R0, R3, RZ ;  /* 0x0000000300037210 */ /* 0x000fc40007ffe0ff */
[----:B------:R-:W-:Y:S01]  /*0350*/  ISETP.NE.AND P0, PT, R2, RZ, PT ;  /* 0x000000ff0200720c */ /* 0x000fe20003f05270 */
[----:B--2---:R-:W-:-:S05]  /*0360*/  FADD R17, R14, R13 ;  /* 0x0000000d0e117221 */ /* 0x004fca0000000000 */
[----:B------:R3:W-:Y:S07]  /*0370*/  STG.E desc[UR4][R10.64], R17 ;  /* 0x000000110a007986 */ /* 0x0007ee000c101904 */
[----:B------:R-:W-:Y:S05]  /*0380*/  @P0 BRA `(.L_x_2) ;  /* 0xfffffffc00d40947 */ /* 0x000fea000383ffff */
.L_x_1:
[----:B------:R-:W-:Y:S05]  /*0390*/  BSYNC.RECONVERGENT B0 ;  /* 0x0000000000007941 */ /* 0x000fea0003800200 */
.L_x_0:
[----:B------:R-:W-:Y:S05]  /*03a0*/  @!P1 EXIT ;  /* 0x000000000000994d */ /* 0x000fea0003800000 */
.L_x_3:
[----:B------:R-:W3:Y:S08]  /*03b0*/  LDC.64 R4, c[0x0][0x380] ;  /* 0x0000e000ff047b82 */ /* 0x000ef00000000a00 */
[----:B------:R-:W0:Y:S01]  /*03c0*/  LDC.64 R6, c[0x0][0x388] ;  /* 0x0000e200ff067b82 */ /* 0x000e220000000a00 */
[----:B---3--:R-:W-:-:S07]  /*03d0*/  IMAD.WIDE R10, R3, 0x4, R4 ;  /* 0x00000004030a7825 */ /* 0x008fce00078e0204 */
[----:B------:R-:W1:Y:S01]  /*03e0*/  LDC.64 R4, c[0x0][0x390] ;  /* 0x0000e400ff047b82 */ /* 0x000e620000000a00 */
[----:B--2---:R-:W2:Y:S01]  /*03f0*/  LDG.E R2, desc[UR4][R10.64] ;  /* 0x000000040a027981 */ /* 0x004ea2000c1e1900 */
[----:B0-----:R-:W-:-:S05]  /*0400*/  IMAD.WIDE R12, R3, 0x4, R6 ;  /* 0x00000004030c7825 */ /* 0x001fca00078e0206 */
[----:B------:R-:W2:Y:S01]  /*0410*/  LDG.E R7, desc[UR4][R12.64] ;  /* 0x000000040c077981 */ /* 0x000ea2000c1e1900 */
[----:B-1----:R-:W-:-:S04]  /*0420*/  IMAD.WIDE R16, R3, 0x4, R4 ;  /* 0x0000000403107825 */ /* 0x002fc800078e0204 */
[----:B------:R-:W-:-:S04]  /*0430*/  IMAD.WIDE R4, R0, 0x4, R10 ;  /* 0x0000000400047825 */ /* 0x000fc800078e020a */
[----:B--2---:R-:W-:Y:S01]  /*0440*/  FADD R19, R2, R7 ;  /* 0x0000000702137221 */ /* 0x004fe20000000000 */
[----:B------:R-:W-:-:S04]  /*0450*/  IMAD.WIDE R6, R0, 0x4, R12 ;  /* 0x0000000400067825 */ /* 0x000fc800078e020c */
[----:B------:R0:W-:Y:S04]  /*0460*/  STG.E desc[UR4][R16.64], R19 ;  /* 0x0000001310007986 */ /* 0x0001e8000c101904 */
[----:B------:R-:W2:Y:S04]  /*0470*/  LDG.E R2, desc[UR4][R4.64] ;  /* 0x0000000404027981 */ /* 0x000ea8000c1e1900 */
[----:B------:R-:W2:Y:S01]  /*0480*/  LDG.E R15, desc[UR4][R6.64] ;  /* 0x00000004060f7981 */ /* 0x000ea2000c1e1900 */
[----:B------:R-:W-:-:S04]  /*0490*/  IMAD.WIDE R8, R0, 0x4, R16 ;  /* 0x0000000400087825 */ /* 0x000fc800078e0210 */
[----:B------:R-:W-:-:S04]  /*04a0*/  IMAD.WIDE R10, R0, 0x4, R4 ;  /* 0x00000004000a7825 */ /* 0x000fc800078e0204 */
[----:B------:R-:W-:-:S04]  /*04b0*/  IMAD.WIDE R12, R0, 0x4, R6 ;  /* 0x00000004000c7825 */ /* 0x000fc800078e0206 */
[----:B--2---:R-:W-:-:S05]  /*04c0*/  FADD R21, R2, R15 ;  /* 0x0000000f02157221 */ /* 0x004fca0000000000 */
        /* <DEDUP_REMOVED lines=8> */
[----:B------:R-:W1:Y:S04]  /*0550*/  LDG.E R4, desc[UR4][R4.64] ;  /* 0x0000000404047981 */ /* 0x000e68000c1e1900 */
[----:B------:R-:W1:Y:S01]  /*0560*/  LDG.E R7, desc[UR4][R6.64] ;  /* 0x0000000406077981 */ /* 0x000e62000c1e1900 */
[C---:B0-----:R-:W-:Y:S01]  /*0570*/  IMAD.WIDE R16, R0.reuse, 0x4, R14 ;  /* 0x0000000400107825 */ /* 0x041fe200078e020e */
[----:B------:R-:W-:-:S04]  /*0580*/  LEA R3, R0, R3, 0x2 ;  /* 0x0000000300037211 */ /* 0x000fc800078e10ff */
[----:B------:R-:W-:Y:S01]  /*0590*/  ISETP.GE.AND P0, PT, R3, UR6, PT ;  /* 0x0000000603007c0c */ /* 0x000fe2000bf06270 */
[----:B-1----:R-:W-:-:S05]  /*05a0*/  FADD R9, R4, R7 ;  /* 0x0000000704097221 */ /* 0x002fca0000000000 */
[----:B------:R2:W-:Y:S07]  /*05b0*/  STG.E desc[UR4][R16.64], R9 ;  /* 0x0000000910007986 */ /* 0x0005ee000c101904 */
[----:B------:R-:W-:Y:S05]  /*05c0*/  @!P0 BRA `(.L_x_3) ;  /* 0xfffffffc00788947 */ /* 0x000fea000383ffff */
[----:B------:R-:W-:Y:S05]  /*05d0*/  EXIT ;  /* 0x000000000000794d */ /* 0x000fea0003800000 */
.L_x_4:
[----:B------:R-:W-:-:S00]  /*05e0*/  BRA `(.L_x_4) ;  /* 0xfffffffc00fc7947 */ /* 0x000fc0000383ffff */
[----:B------:R-:W-:-:S00]  /*05f0*/  NOP ;  /* 0x0000000000007918 */ /* 0x000fc00000000000 */
        /* <DEDUP_REMOVED lines=8> */
.L_x_5:


//--------------------- .nv.shared.reserved.0     --------------------------
	.section	.nv.shared.reserved.0,"aw",@nobits
	.weak		__nv_reservedSMEM_offset_0_alias
	.size		__nv_reservedSMEM_offset_0_alias, 0, 64
	.other		__nv_reservedSMEM_offset_0_alias,@"STO_CUDA_RESERVED_SHARED STV_DEFAULT"
__nv_reservedSMEM_offset_0_alias:
	.zero		0
	.zero		64


//--------------------- .nv.constant0._Z10AddVectorsPKfS0_Pfi --------------------------
	.section	.nv.constant0._Z10AddVectorsPKfS0_Pfi,"a",@progbits
	.sectionflags	@""
	.align	4
.nv.constant0._Z10AddVectorsPKfS0_Pfi:
	.zero		924


//--------------------- SYMBOLS --------------------------

	.type		.nv.reservedSmem.offset0,@object
	.size		.nv.reservedSmem.offset0,0x4
